	.headerflags	@"EF_CUDA_TEXMODE_UNIFIED EF_CUDA_64BIT_ADDRESS EF_CUDA_ACCELERATORS EF_CUDA_SM90 EF_CUDA_VIRTUAL_SM(EF_CUDA_SM90)"
	.elftype	@"ET_EXEC"


//--------------------- .nv.info                  --------------------------
	.section	.nv.info,"",@"SHT_CUDA_INFO"
	.align	4


	//----- nvinfo : EIATTR_REGCOUNT
	.align		4
        /*0000*/ 	.byte	0x04, 0x2f
        /*0002*/ 	.short	(.L_3 - .L_2)
	.align		4
.L_2:
        /*0004*/ 	.word	index@(triton_poi_fused__native_batch_norm_legit_no_training_convolution_4)
        /*0008*/ 	.word	0x00000017


	//----- nvinfo : EIATTR_MIN_STACK_SIZE
	.align		4
.L_3:
        /*000c*/ 	.byte	0x04, 0x12
        /*000e*/ 	.short	(.L_5 - .L_4)
	.align		4
.L_4:
        /*0010*/ 	.word	index@(triton_poi_fused__native_batch_norm_legit_no_training_convolution_4)
        /*0014*/ 	.word	0x00000000


	//----- nvinfo : EIATTR_FRAME_SIZE
	.align		4
.L_5:
        /*0018*/ 	.byte	0x04, 0x11
        /*001a*/ 	.short	(.L_7 - .L_6)
	.align		4
.L_6:
        /*001c*/ 	.word	index@(triton_poi_fused__native_batch_norm_legit_no_training_convolution_4)
        /*0020*/ 	.word	0x00000000


	//----- nvinfo : EIATTR_MIN_STACK_SIZE
	.align		4
.L_7:
        /*0024*/ 	.byte	0x04, 0x12
        /*0026*/ 	.short	(.L_9 - .L_8)
	.align		4
.L_8:
        /*0028*/ 	.word	index@(triton_poi_fused__native_batch_norm_legit_no_training_convolution_4)
        /*002c*/ 	.word	0x00000000
.L_9:


//--------------------- .nv.info.triton_poi_fused__native_batch_norm_legit_no_training_convolution_4 --------------------------
	.section	.nv.info.triton_poi_fused__native_batch_norm_legit_no_training_convolution_4,"",@"SHT_CUDA_INFO"
	.sectionflags	@""
	.align	4


	//----- nvinfo : EIATTR_CUDA_API_VERSION
	.align		4
        /*0000*/ 	.byte	0x04, 0x37
        /*0002*/ 	.short	(.L_11 - .L_10)
.L_10:
        /*0004*/ 	.word	0x0000007c


	//----- nvinfo : EIATTR_KPARAM_INFO
	.align		4
.L_11:
        /*0008*/ 	.byte	0x04, 0x17
        /*000a*/ 	.short	(.L_13 - .L_12)
.L_12:
        /*000c*/ 	.word	0x00000000
        /*0010*/ 	.short	0x0007
        /*0012*/ 	.short	0x0038
        /*0014*/ 	.byte	0x00, 0xf0, 0x11, 0x00


	//----- nvinfo : EIATTR_KPARAM_INFO
	.align		4
.L_13:
        /*0018*/ 	.byte	0x04, 0x17
        /*001a*/ 	.short	(.L_15 - .L_14)
.L_14:
        /*001c*/ 	.word	0x00000000
        /*0020*/ 	.short	0x0006
        /*0022*/ 	.short	0x0030
        /*0024*/ 	.byte	0x00, 0xf4, 0x21, 0x00


	//----- nvinfo : EIATTR_KPARAM_INFO
	.align		4
.L_15:
        /*0028*/ 	.byte	0x04, 0x17
        /*002a*/ 	.short	(.L_17 - .L_16)
.L_16:
        /*002c*/ 	.word	0x00000000
        /*0030*/ 	.short	0x0005
        /*0032*/ 	.short	0x0028
        /*0034*/ 	.byte	0x00, 0xf4, 0x21, 0x00


	//----- nvinfo : EIATTR_KPARAM_INFO
	.align		4
.L_17:
        /*0038*/ 	.byte	0x04, 0x17
        /*003a*/ 	.short	(.L_19 - .L_18)
.L_18:
        /*003c*/ 	.word	0x00000000
        /*0040*/ 	.short	0x0004
        /*0042*/ 	.short	0x0020
        /*0044*/ 	.byte	0x00, 0xf4, 0x21, 0x00


	//----- nvinfo : EIATTR_KPARAM_INFO
	.align		4
.L_19:
        /*0048*/ 	.byte	0x04, 0x17
        /*004a*/ 	.short	(.L_21 - .L_20)
.L_20:
        /*004c*/ 	.word	0x00000000
        /*0050*/ 	.short	0x0003
        /*0052*/ 	.short	0x0018
        /*0054*/ 	.byte	0x00, 0xf4, 0x21, 0x00


	//----- nvinfo : EIATTR_KPARAM_INFO
	.align		4
.L_21:
        /*0058*/ 	.byte	0x04, 0x17
        /*005a*/ 	.short	(.L_23 - .L_22)
.L_22:
        /*005c*/ 	.word	0x00000000
        /*0060*/ 	.short	0x0002
        /*0062*/ 	.short	0x0010
        /*0064*/ 	.byte	0x00, 0xf4, 0x21, 0x00


	//----- nvinfo : EIATTR_KPARAM_INFO
	.align		4
.L_23:
        /*0068*/ 	.byte	0x04, 0x17
        /*006a*/ 	.short	(.L_25 - .L_24)
.L_24:
        /*006c*/ 	.word	0x00000000
        /*0070*/ 	.short	0x0001
        /*0072*/ 	.short	0x0008
        /*0074*/ 	.byte	0x00, 0xf4, 0x21, 0x00


	//----- nvinfo : EIATTR_KPARAM_INFO
	.align		4
.L_25:
        /*0078*/ 	.byte	0x04, 0x17
        /*007a*/ 	.short	(.L_27 - .L_26)
.L_26:
        /*007c*/ 	.word	0x00000000
        /*0080*/ 	.short	0x0000
        /*0082*/ 	.short	0x0000
        /*0084*/ 	.byte	0x00, 0xf4, 0x21, 0x00


	//----- nvinfo : EIATTR_SPARSE_MMA_MASK
	.align		4
.L_27:
        /*0088*/ 	.byte	0x03, 0x50
        /*008a*/ 	.short	0x0000


	//----- nvinfo : EIATTR_MAXREG_COUNT
	.align		4
        /*008c*/ 	.byte	0x03, 0x1b
        /*008e*/ 	.short	0x00ff


	//----- nvinfo : EIATTR_EXIT_INSTR_OFFSETS
	.align		4
        /*0090*/ 	.byte	0x04, 0x1c
        /*0092*/ 	.short	(.L_29 - .L_28)


	//   ....[0]....
.L_28:
        /*0094*/ 	.word	0x00000350


	//   ....[1]....
        /*0098*/ 	.word	0x00000370


	//----- nvinfo : EIATTR_REQNTID
	.align		4
.L_29:
        /*009c*/ 	.byte	0x04, 0x10
        /*009e*/ 	.short	(.L_31 - .L_30)
.L_30:
        /*00a0*/ 	.word	0x00000080
        /*00a4*/ 	.word	0x00000001
        /*00a8*/ 	.word	0x00000001


	//----- nvinfo : EIATTR_CBANK_PARAM_SIZE
	.align		4
.L_31:
        /*00ac*/ 	.byte	0x03, 0x19
        /*00ae*/ 	.short	0x003c


	//----- nvinfo : EIATTR_PARAM_CBANK
	.align		4
        /*00b0*/ 	.byte	0x04, 0x0a
        /*00b2*/ 	.short	(.L_33 - .L_32)
	.align		4
.L_32:
        /*00b4*/ 	.word	index@(.nv.constant0.triton_poi_fused__native_batch_norm_legit_no_training_convolution_4)
        /*00b8*/ 	.short	0x0210
        /*00ba*/ 	.short	0x003c


	//----- nvinfo : EIATTR_SW_WAR
	.align		4
.L_33:
        /*00bc*/ 	.byte	0x04, 0x36
        /*00be*/ 	.short	(.L_35 - .L_34)
.L_34:
        /*00c0*/ 	.word	0x00000008
.L_35:


//--------------------- .nv.callgraph             --------------------------
	.section	.nv.callgraph,"",@"SHT_CUDA_CALLGRAPH"
	.align	4
	.sectionentsize	8
	.align		4
        /*0000*/ 	.word	0x00000000
	.align		4
        /*0004*/ 	.word	0xffffffff
	.align		4
        /*0008*/ 	.word	0x00000000
	.align		4
        /*000c*/ 	.word	0xfffffffe
	.align		4
        /*0010*/ 	.word	0x00000000
	.align		4
        /*0014*/ 	.word	0xfffffffd
	.align		4
        /*0018*/ 	.word	0x00000000
	.align		4
        /*001c*/ 	.word	0xfffffffc


//--------------------- .nv.constant4             --------------------------
	.section	.nv.constant4,"a",@progbits
	.align	8
	.align		8
.nv.constant4:
        /*0000*/ 	.dword	_$_str
	.align		8
        /*0008*/ 	.dword	_$_str_$_2


//--------------------- .text.triton_poi_fused__native_batch_norm_legit_no_training_convolution_4 --------------------------
	.section	.text.triton_poi_fused__native_batch_norm_legit_no_training_convolution_4,"ax",@progbits
	.align	128
        .global         triton_poi_fused__native_batch_norm_legit_no_training_convolution_4
        .type           triton_poi_fused__native_batch_norm_legit_no_training_convolution_4,@function
        .size           triton_poi_fused__native_batch_norm_legit_no_training_convolution_4,(.L_x_1 - triton_poi_fused__native_batch_norm_legit_no_training_convolution_4)
        .other          triton_poi_fused__native_batch_norm_legit_no_training_convolution_4,@"STO_CUDA_ENTRY STV_DEFAULT"
triton_poi_fused__native_batch_norm_legit_no_training_convolution_4:
.text.triton_poi_fused__native_batch_norm_legit_no_training_convolution_4:
[----:B------:R-:W0:Y:S01]  /*0000*/  LDC R1, c[0x0][0x28] ;  /* 0x00000a00ff017b82 */ /* 0x000e220000000800 */
[----:B------:R-:W1:Y:S07]  /*0010*/  S2R R0, SR_TID.X ;  /* 0x0000000000007919 */ /* 0x000e6e0000002100 */
[----:B------:R-:W2:Y:S01]  /*0020*/  LDC.64 R12, c[0x0][0x228] ;  /* 0x00008a00ff0c7b82 */ /* 0x000ea20000000a00 */
[----:B------:R-:W-:Y:S01]  /*0030*/  CS2R R4, SRZ ;  /* 0x0000000000047805 */ /* 0x000fe2000001ff00 */
[----:B------:R-:W-:Y:S01]  /*0040*/  ULDC.64 UR4, c[0x0][0x208] ;  /* 0x0000820000047ab9 */ /* 0x000fe20000000a00 */
[----:B------:R-:W3:Y:S05]  /*0050*/  S2R R3, SR_CTAID.X ;  /* 0x0000000000037919 */ /* 0x000eea0000002500 */
[----:B------:R-:W4:Y:S08]  /*0060*/  LDC.64 R10, c[0x0][0x218] ;  /* 0x00008600ff0a7b82 */ /* 0x000f300000000a00 */
[----:B------:R-:W5:Y:S08]  /*0070*/  LDC.64 R14, c[0x0][0x220] ;  /* 0x00008800ff0e7b82 */ /* 0x000f700000000a00 */
[----:B------:R-:W5:Y:S01]  /*0080*/  LDC.64 R16, c[0x0][0x230] ;  /* 0x00008c00ff107b82 */ /* 0x000f620000000a00 */
[----:B-1----:R-:W-:-:S07]  /*0090*/  LOP3.LUT R0, R0, 0x7f, RZ, 0xc0, !PT ;  /* 0x0000007f00007812 */ /* 0x002fce00078ec0ff */
[----:B------:R-:W1:Y:S01]  /*00a0*/  LDC.64 R6, c[0x0][0x238] ;  /* 0x00008e00ff067b82 */ /* 0x000e620000000a00 */
[----:B---3--:R-:W-:Y:S02]  /*00b0*/  SHF.R.S32.HI R2, RZ, 0x18, R3 ;  /* 0x00000018ff027819 */ /* 0x008fe40000011403 */
[----:B------:R-:W-:Y:S02]  /*00c0*/  LEA R0, R3, R0, 0x7 ;  /* 0x0000000003007211 */ /* 0x000fe400078e38ff */
[----:B------:R-:W-:Y:S02]  /*00d0*/  SGXT R3, R2, 0x1 ;  /* 0x000000010203781a */ /* 0x000fe40000000200 */
[----:B------:R-:W-:Y:S02]  /*00e0*/  ISETP.GE.AND P2, PT, R0, 0x100, PT ;  /* 0x000001000000780c */ /* 0x000fe40003f46270 */
[----:B------:R-:W-:-:S04]  /*00f0*/  LEA.HI R3, R3, R0, RZ, 0x4 ;  /* 0x0000000003037211 */ /* 0x000fc800078f20ff */
[----:B------:R-:W-:-:S04]  /*0100*/  SHF.R.S32.HI R3, RZ, 0x4, R3 ;  /* 0x00000004ff037819 */ /* 0x000fc80000011403 */
[----:B------:R-:W-:-:S04]  /*0110*/  LEA.HI R2, R3, R3, RZ, 0x2 ;  /* 0x0000000303027211 */ /* 0x000fc800078f10ff */
[----:B------:R-:W-:-:S04]  /*0120*/  LOP3.LUT R2, R2, 0xfffffffc, RZ, 0xc0, !PT ;  /* 0xfffffffc02027812 */ /* 0x000fc800078ec0ff */
[----:B------:R-:W-:Y:S02]  /*0130*/  IADD3 R19, R3, -R2, RZ ;  /* 0x8000000203137210 */ /* 0x000fe40007ffe0ff */
[----:B------:R-:W3:Y:S03]  /*0140*/  LDC.64 R2, c[0x0][0x210] ;  /* 0x00008400ff027b82 */ /* 0x000ee60000000a00 */
[----:B--2---:R-:W-:-:S05]  /*0150*/  IMAD.WIDE R12, R19, 0x4, R12 ;  /* 0x00000004130c7825 */ /* 0x004fca00078e020c */
[----:B------:R5:W2:Y:S01]  /*0160*/  @!P2 LDG.E.EL R4, desc[UR4][R12.64] ;  /* 0x000000040c04a981 */ /* 0x000aa2000c2e1900 */
[----:B------:R-:W-:Y:S01]  /*0170*/  CS2R R8, SRZ ;  /* 0x0000000000087805 */ /* 0x000fe2000001ff00 */
[----:B----4-:R-:W-:-:S05]  /*0180*/  IMAD.WIDE R10, R19, 0x4, R10 ;  /* 0x00000004130a7825 */ /* 0x010fca00078e020a */
[----:B------:R4:W2:Y:S01]  /*0190*/  @!P2 LDG.E.EL R5, desc[UR4][R10.64] ;  /* 0x000000040a05a981 */ /* 0x0008a2000c2e1900 */
[----:B-----5:R-:W-:-:S04]  /*01a0*/  IMAD.WIDE R12, R19, 0x4, R14 ;  /* 0x00000004130c7825 */ /* 0x020fc800078e020e */
[----:B---3--:R-:W-:Y:S01]  /*01b0*/  IMAD.WIDE R2, R0, 0x4, R2 ;  /* 0x0000000400027825 */ /* 0x008fe200078e0202 */
[----:B------:R-:W3:Y:S04]  /*01c0*/  @!P2 LDG.E.EL R9, desc[UR4][R12.64] ;  /* 0x000000040c09a981 */ /* 0x000ee8000c2e1900 */
[----:B------:R-:W5:Y:S01]  /*01d0*/  @!P2 LDG.E R8, desc[UR4][R2.64] ;  /* 0x000000040208a981 */ /* 0x000f62000c1e1900 */
[----:B0-----:R-:W-:-:S04]  /*01e0*/  IMAD.WIDE R14, R19, 0x4, R16 ;  /* 0x00000004130e7825 */ /* 0x001fc800078e0210 */
[----:B-1----:R-:W-:Y:S01]  /*01f0*/  IMAD.WIDE R16, R19, 0x4, R6 ;  /* 0x0000000413107825 */ /* 0x002fe200078e0206 */
[----:B------:R-:W-:Y:S01]  /*0200*/  CS2R R18, SRZ ;  /* 0x0000000000127805 */ /* 0x000fe2000001ff00 */
[----:B----4-:R-:W-:Y:S01]  /*0210*/  HFMA2.MMA R11, -RZ, RZ, 1.625, 0 ;  /* 0x3e800000ff0b7435 */ /* 0x010fe200000001ff */
[----:B------:R-:W0:Y:S04]  /*0220*/  LDC.64 R6, c[0x0][0x240] ;  /* 0x00009000ff067b82 */ /* 0x000e280000000a00 */
[----:B------:R-:W4:Y:S04]  /*0230*/  @!P2 LDG.E.EL R18, desc[UR4][R14.64] ;  /* 0x000000040e12a981 */ /* 0x000f28000c2e1900 */
[----:B------:R-:W4:Y:S01]  /*0240*/  @!P2 LDG.E.EL R19, desc[UR4][R16.64] ;  /* 0x000000041013a981 */ /* 0x000f22000c2e1900 */
[----:B0-----:R-:W-:-:S04]  /*0250*/  IMAD.WIDE R6, R0, 0x4, R6 ;  /* 0x0000000400067825 */ /* 0x001fc800078e0206 */
[----:B--2---:R-:W-:-:S04]  /*0260*/  FADD R4, R4, 9.9999997473787516356e-06 ;  /* 0x3727c5ac04047421 */ /* 0x004fc80000000000 */
[----:B------:R-:W0:Y:S02]  /*0270*/  MUFU.SQRT R20, R4 ;  /* 0x0000000400147308 */ /* 0x000e240000002000 */
[C---:B0-----:R-:W-:Y:S02]  /*0280*/  FSETP.GT.AND P0, PT, R20.reuse, 8.50705917302346158658e+37, PT ;  /* 0x7e8000001400780b */ /* 0x041fe40003f04000 */
[----:B------:R-:W-:-:S11]  /*0290*/  FSETP.GEU.AND P1, PT, R20, 1.175494350822287508e-38, PT ;  /* 0x008000001400780b */ /* 0x000fd60003f2e000 */
[----:B------:R-:W-:-:S04]  /*02a0*/  @P0 FMUL R20, R20, 0.25 ;  /* 0x3e80000014140820 */ /* 0x000fc80000400000 */
[----:B------:R-:W-:-:S06]  /*02b0*/  @!P1 FMUL R20, R20, 16777216 ;  /* 0x4b80000014149820 */ /* 0x000fcc0000400000 */
[----:B------:R-:W0:Y:S01]  /*02c0*/  MUFU.RCP R20, R20 ;  /* 0x0000001400147308 */ /* 0x000e220000001000 */
[----:B------:R-:W-:Y:S01]  /*02d0*/  FSEL R11, R11, 1, P0 ;  /* 0x3f8000000b0b7808 */ /* 0x000fe20000000000 */
[----:B-----5:R-:W-:-:S04]  /*02e0*/  FADD R5, R5, R8 ;  /* 0x0000000805057221 */ /* 0x020fc80000000000 */
[----:B------:R-:W-:Y:S01]  /*02f0*/  @!P1 FMUL R11, R11, 16777216 ;  /* 0x4b8000000b0b9820 */ /* 0x000fe20000400000 */
[----:B---3--:R-:W-:Y:S01]  /*0300*/  FADD R9, R5, -R9 ;  /* 0x8000000905097221 */ /* 0x008fe20000000000 */
[----:B------:R1:W-:Y:S02]  /*0310*/  @!P2 STG.E desc[UR4][R2.64], R5 ;  /* 0x000000050200a986 */ /* 0x0003e4000c101904 */
[----:B0-----:R-:W-:-:S04]  /*0320*/  FMUL R4, R20, R11 ;  /* 0x0000000b14047220 */ /* 0x001fc80000400000 */
[----:B------:R-:W-:-:S04]  /*0330*/  FMUL R4, R9, R4 ;  /* 0x0000000409047220 */ /* 0x000fc80000400000 */
[----:B----4-:R-:W-:Y:S01]  /*0340*/  FFMA R19, R4, R18, R19 ;  /* 0x0000001204137223 */ /* 0x010fe20000000013 */
[----:B-1----:R-:W-:Y:S06]  /*0350*/  @P2 EXIT ;  /* 0x000000000000294d */ /* 0x002fec0003800000 */
[----:B------:R-:W-:Y:S01]  /*0360*/  STG.E desc[UR4][R6.64], R19 ;  /* 0x0000001306007986 */ /* 0x000fe2000c101904 */
[----:B------:R-:W-:Y:S05]  /*0370*/  EXIT ;  /* 0x000000000000794d */ /* 0x000fea0003800000 */
.L_x_0:
[----:B------:R-:W-:-:S00]  /*0380*/  BRA `(.L_x_0) ;  /* 0xfffffffc00fc7947 */ /* 0x000fc0000383ffff */
[----:B------:R-:W-:-:S00]  /*0390*/  NOP ;  /* 0x0000000000007918 */ /* 0x000fc00000000000 */
        /* <DEDUP_REMOVED lines=14> */
.L_x_1:


//--------------------- .nv.global.init           --------------------------
	.section	.nv.global.init,"aw",@progbits
.nv.global.init:
	.type		_$_str,@object
	.size		_$_str,(_$_str_$_2 - _$_str)
_$_str:
        /*0000*/ 	.byte	0x5f, 0x5f, 0x43, 0x55, 0x44, 0x41, 0x5f, 0x46, 0x54, 0x5a, 0x00
	.type		_$_str_$_2,@object
	.size		_$_str_$_2,(.L_1 - _$_str_$_2)
_$_str_$_2:
        /*000b*/ 	.byte	0x5f, 0x5f, 0x43, 0x55, 0x44, 0x41, 0x5f, 0x50, 0x52, 0x45, 0x43, 0x5f, 0x53, 0x51, 0x52, 0x54
        /*001b*/ 	.byte	0x00
.L_1:


//--------------------- .nv.constant0.triton_poi_fused__native_batch_norm_legit_no_training_convolution_4 --------------------------
	.section	.nv.constant0.triton_poi_fused__native_batch_norm_legit_no_training_convolution_4,"a",@progbits
	.sectionflags	@""
	.align	4
.nv.constant0.triton_poi_fused__native_batch_norm_legit_no_training_convolution_4:
	.zero		588
